	.headerflags	@"EF_CUDA_TEXMODE_UNIFIED EF_CUDA_64BIT_ADDRESS EF_CUDA_ACCELERATORS EF_CUDA_SM90 EF_CUDA_VIRTUAL_SM(EF_CUDA_SM90)"
	.elftype	@"ET_EXEC"


//--------------------- .nv.info                  --------------------------
	.section	.nv.info,"",@"SHT_CUDA_INFO"
	.align	4


	//----- nvinfo : EIATTR_REGCOUNT
	.align		4
        /*0000*/ 	.byte	0x04, 0x2f
        /*0002*/ 	.short	(.L_1 - .L_0)
	.align		4
.L_0:
        /*0004*/ 	.word	index@(triton_poi_fused_cat_141)
        /*0008*/ 	.word	0x0000000e


	//----- nvinfo : EIATTR_MIN_STACK_SIZE
	.align		4
.L_1:
        /*000c*/ 	.byte	0x04, 0x12
        /*000e*/ 	.short	(.L_3 - .L_2)
	.align		4
.L_2:
        /*0010*/ 	.word	index@(triton_poi_fused_cat_141)
        /*0014*/ 	.word	0x00000000


	//----- nvinfo : EIATTR_FRAME_SIZE
	.align		4
.L_3:
        /*0018*/ 	.byte	0x04, 0x11
        /*001a*/ 	.short	(.L_5 - .L_4)
	.align		4
.L_4:
        /*001c*/ 	.word	index@(triton_poi_fused_cat_141)
        /*0020*/ 	.word	0x00000000


	//----- nvinfo : EIATTR_MIN_STACK_SIZE
	.align		4
.L_5:
        /*0024*/ 	.byte	0x04, 0x12
        /*0026*/ 	.short	(.L_7 - .L_6)
	.align		4
.L_6:
        /*0028*/ 	.word	index@(triton_poi_fused_cat_141)
        /*002c*/ 	.word	0x00000000
.L_7:


//--------------------- .nv.info.triton_poi_fused_cat_141 --------------------------
	.section	.nv.info.triton_poi_fused_cat_141,"",@"SHT_CUDA_INFO"
	.sectionflags	@""
	.align	4


	//----- nvinfo : EIATTR_CUDA_API_VERSION
	.align		4
        /*0000*/ 	.byte	0x04, 0x37
        /*0002*/ 	.short	(.L_9 - .L_8)
.L_8:
        /*0004*/ 	.word	0x0000007c


	//----- nvinfo : EIATTR_KPARAM_INFO
	.align		4
.L_9:
        /*0008*/ 	.byte	0x04, 0x17
        /*000a*/ 	.short	(.L_11 - .L_10)
.L_10:
        /*000c*/ 	.word	0x00000000
        /*0010*/ 	.short	0x0003
        /*0012*/ 	.short	0x0018
        /*0014*/ 	.byte	0x00, 0xf0, 0x11, 0x00


	//----- nvinfo : EIATTR_KPARAM_INFO
	.align		4
.L_11:
        /*0018*/ 	.byte	0x04, 0x17
        /*001a*/ 	.short	(.L_13 - .L_12)
.L_12:
        /*001c*/ 	.word	0x00000000
        /*0020*/ 	.short	0x0002
        /*0022*/ 	.short	0x0010
        /*0024*/ 	.byte	0x00, 0xf4, 0x21, 0x00


	//----- nvinfo : EIATTR_KPARAM_INFO
	.align		4
.L_13:
        /*0028*/ 	.byte	0x04, 0x17
        /*002a*/ 	.short	(.L_15 - .L_14)
.L_14:
        /*002c*/ 	.word	0x00000000
        /*0030*/ 	.short	0x0001
        /*0032*/ 	.short	0x0008
        /*0034*/ 	.byte	0x00, 0xf4, 0x21, 0x00


	//----- nvinfo : EIATTR_KPARAM_INFO
	.align		4
.L_15:
        /*0038*/ 	.byte	0x04, 0x17
        /*003a*/ 	.short	(.L_17 - .L_16)
.L_16:
        /*003c*/ 	.word	0x00000000
        /*0040*/ 	.short	0x0000
        /*0042*/ 	.short	0x0000
        /*0044*/ 	.byte	0x00, 0xf4, 0x21, 0x00


	//----- nvinfo : EIATTR_SPARSE_MMA_MASK
	.align		4
.L_17:
        /*0048*/ 	.byte	0x03, 0x50
        /*004a*/ 	.short	0x0000


	//----- nvinfo : EIATTR_MAXREG_COUNT
	.align		4
        /*004c*/ 	.byte	0x03, 0x1b
        /*004e*/ 	.short	0x00ff


	//----- nvinfo : EIATTR_EXIT_INSTR_OFFSETS
	.align		4
        /*0050*/ 	.byte	0x04, 0x1c
        /*0052*/ 	.short	(.L_19 - .L_18)


	//   ....[0]....
.L_18:
        /*0054*/ 	.word	0x00000180


	//   ....[1]....
        /*0058*/ 	.word	0x000001a0


	//----- nvinfo : EIATTR_REQNTID
	.align		4
.L_19:
        /*005c*/ 	.byte	0x04, 0x10
        /*005e*/ 	.short	(.L_21 - .L_20)
.L_20:
        /*0060*/ 	.word	0x00000080
        /*0064*/ 	.word	0x00000001
        /*0068*/ 	.word	0x00000001


	//----- nvinfo : EIATTR_CBANK_PARAM_SIZE
	.align		4
.L_21:
        /*006c*/ 	.byte	0x03, 0x19
        /*006e*/ 	.short	0x001c


	//----- nvinfo : EIATTR_PARAM_CBANK
	.align		4
        /*0070*/ 	.byte	0x04, 0x0a
        /*0072*/ 	.short	(.L_23 - .L_22)
	.align		4
.L_22:
        /*0074*/ 	.word	index@(.nv.constant0.triton_poi_fused_cat_141)
        /*0078*/ 	.short	0x0210
        /*007a*/ 	.short	0x001c


	//----- nvinfo : EIATTR_SW_WAR
	.align		4
.L_23:
        /*007c*/ 	.byte	0x04, 0x36
        /*007e*/ 	.short	(.L_25 - .L_24)
.L_24:
        /*0080*/ 	.word	0x00000008
.L_25:


//--------------------- .nv.callgraph             --------------------------
	.section	.nv.callgraph,"",@"SHT_CUDA_CALLGRAPH"
	.align	4
	.sectionentsize	8
	.align		4
        /*0000*/ 	.word	0x00000000
	.align		4
        /*0004*/ 	.word	0xffffffff
	.align		4
        /*0008*/ 	.word	0x00000000
	.align		4
        /*000c*/ 	.word	0xfffffffe
	.align		4
        /*0010*/ 	.word	0x00000000
	.align		4
        /*0014*/ 	.word	0xfffffffd
	.align		4
        /*0018*/ 	.word	0x00000000
	.align		4
        /*001c*/ 	.word	0xfffffffc


//--------------------- .text.triton_poi_fused_cat_141 --------------------------
	.section	.text.triton_poi_fused_cat_141,"ax",@progbits
	.align	128
        .global         triton_poi_fused_cat_141
        .type           triton_poi_fused_cat_141,@function
        .size           triton_poi_fused_cat_141,(.L_x_1 - triton_poi_fused_cat_141)
        .other          triton_poi_fused_cat_141,@"STO_CUDA_ENTRY STV_DEFAULT"
triton_poi_fused_cat_141:
.text.triton_poi_fused_cat_141:
[----:B------:R-:W0:Y:S02]  /*0000*/  LDC R1, c[0x0][0x28] ;  /* 0x00000a00ff017b82 */ /* 0x000e240000000800 */
[----:B------:R-:W1:Y:S01]  /*0010*/  S2R R0, SR_TID.X ;  /* 0x0000000000007919 */ /* 0x000e620000002100 */
[----:B------:R-:W2:Y:S01]  /*0020*/  LDC.64 R4, c[0x0][0x210] ;  /* 0x00008400ff047b82 */ /* 0x000ea20000000a00 */
[----:B------:R-:W-:Y:S01]  /*0030*/  CS2R R2, SRZ ;  /* 0x0000000000027805 */ /* 0x000fe2000001ff00 */
[----:B------:R-:W-:Y:S01]  /*0040*/  ULDC.64 UR4, c[0x0][0x208] ;  /* 0x0000820000047ab9 */ /* 0x000fe20000000a00 */
[----:B------:R-:W3:Y:S05]  /*0050*/  S2R R11, SR_CTAID.X ;  /* 0x00000000000b7919 */ /* 0x000eea0000002500 */
[----:B------:R-:W4:Y:S08]  /*0060*/  LDC.64 R6, c[0x0][0x218] ;  /* 0x00008600ff067b82 */ /* 0x000f300000000a00 */
[----:B------:R-:W5:Y:S01]  /*0070*/  LDC.64 R8, c[0x0][0x220] ;  /* 0x00008800ff087b82 */ /* 0x000f620000000a00 */
[----:B-1----:R-:W-:-:S05]  /*0080*/  IMAD.SHL.U32 R0, R0, 0x2, RZ ;  /* 0x0000000200007824 */ /* 0x002fca00078e00ff */
[----:B------:R-:W-:-:S05]  /*0090*/  LOP3.LUT R0, R0, 0xfe, RZ, 0xc0, !PT ;  /* 0x000000fe00007812 */ /* 0x000fca00078ec0ff */
[----:B---3--:R-:W-:-:S04]  /*00a0*/  IMAD R11, R11, 0x100, R0 ;  /* 0x000001000b0b7824 */ /* 0x008fc800078e0200 */
[C---:B--2---:R-:W-:Y:S01]  /*00b0*/  IMAD.WIDE R4, R11.reuse, 0x4, R4 ;  /* 0x000000040b047825 */ /* 0x044fe200078e0204 */
[----:B------:R-:W-:-:S13]  /*00c0*/  ISETP.GE.AND P0, PT, R11, 0x200, PT ;  /* 0x000002000b00780c */ /* 0x000fda0003f06270 */
[----:B------:R5:W2:Y:S01]  /*00d0*/  @!P0 LDG.E.64 R2, desc[UR4][R4.64] ;  /* 0x0000000404028981 */ /* 0x000aa2000c1e1b00 */
[----:B------:R-:W-:-:S04]  /*00e0*/  SHF.R.S32.HI R0, RZ, 0x1f, R11 ;  /* 0x0000001fff007819 */ /* 0x000fc8000001140b */
[----:B------:R-:W-:-:S04]  /*00f0*/  LEA.HI R0, R0, R11, RZ, 0x7 ;  /* 0x0000000b00007211 */ /* 0x000fc800078f38ff */
[----:B------:R-:W-:Y:S02]  /*0100*/  LOP3.LUT R10, R0, 0xffffff80, RZ, 0xc0, !PT ;  /* 0xffffff80000a7812 */ /* 0x000fe400078ec0ff */
[----:B------:R-:W-:Y:S02]  /*0110*/  SHF.R.S32.HI R0, RZ, 0x7, R0 ;  /* 0x00000007ff007819 */ /* 0x000fe40000011400 */
[----:B------:R-:W-:-:S05]  /*0120*/  IADD3 R11, R11, -R10, RZ ;  /* 0x8000000a0b0b7210 */ /* 0x000fca0007ffe0ff */
[----:B------:R-:W-:-:S04]  /*0130*/  IMAD R11, R0, 0x1900, R11 ;  /* 0x00001900000b7824 */ /* 0x000fc800078e020b */
[----:B----4-:R-:W-:-:S04]  /*0140*/  IMAD.WIDE R6, R11, 0x4, R6 ;  /* 0x000000040b067825 */ /* 0x010fc800078e0206 */
[----:B------:R-:W-:-:S04]  /*0150*/  IMAD.IADD R11, R10, 0x1, R11 ;  /* 0x000000010a0b7824 */ /* 0x000fc800078e020b */
[----:B-----5:R-:W-:Y:S01]  /*0160*/  IMAD.WIDE R4, R11, 0x4, R8 ;  /* 0x000000040b047825 */ /* 0x020fe200078e0208 */
[----:B--2---:R1:W-:Y:S01]  /*0170*/  @!P0 STG.E.64 desc[UR4][R6.64], R2 ;  /* 0x0000000206008986 */ /* 0x0043e2000c101b04 */
[----:B------:R-:W-:Y:S05]  /*0180*/  @P0 EXIT ;  /* 0x000000000000094d */ /* 0x000fea0003800000 */
[----:B------:R-:W-:Y:S01]  /*0190*/  STG.E.64 desc[UR4][R4.64], R2 ;  /* 0x0000000204007986 */ /* 0x000fe2000c101b04 */
[----:B------:R-:W-:Y:S05]  /*01a0*/  EXIT ;  /* 0x000000000000794d */ /* 0x000fea0003800000 */
.L_x_0:
[----:B------:R-:W-:-:S00]  /*01b0*/  BRA `(.L_x_0) ;  /* 0xfffffffc00fc7947 */ /* 0x000fc0000383ffff */
[----:B------:R-:W-:-:S00]  /*01c0*/  NOP ;  /* 0x0000000000007918 */ /* 0x000fc00000000000 */
        /* <DEDUP_REMOVED lines=11> */
.L_x_1:


//--------------------- .nv.constant0.triton_poi_fused_cat_141 --------------------------
	.section	.nv.constant0.triton_poi_fused_cat_141,"a",@progbits
	.sectionflags	@""
	.align	4
.nv.constant0.triton_poi_fused_cat_141:
	.zero		556
